//
// Generated by NVIDIA NVVM Compiler
//
// Compiler Build ID: CL-36424714
// Cuda compilation tools, release 13.0, V13.0.88
// Based on NVVM 20.0.0
//

.version 9.0
.target sm_100
.address_size 64


.entry _Z6kernelllPPlPjS_(
	.param .u64 _Z6kernelllPPlPjS__param_0,
	.param .u64 _Z6kernelllPPlPjS__param_1,
	.param .u64 .ptr .align 1 _Z6kernelllPPlPjS__param_2,
	.param .u64 .ptr .align 1 _Z6kernelllPPlPjS__param_3,
	.param .u64 .ptr .align 1 _Z6kernelllPPlPjS__param_4
)
{
	.reg .pred 	%p<39>;
	.reg .b32 	%r<56>;
	.reg .b64 	%rd<120>;

	ld.param.u64 	%rd46, [_Z6kernelllPPlPjS__param_1];
	ld.param.u64 	%rd50, [_Z6kernelllPPlPjS__param_2];
	ld.param.u64 	%rd47, [_Z6kernelllPPlPjS__param_3];
	cvta.to.global.u64 	%rd1, %rd50;
	mov.u32 	%r26, %ctaid.x;
	mov.u32 	%r1, %ntid.x;
	mov.u32 	%r27, %tid.x;
	mad.lo.s32 	%r28, %r26, %r1, %r27;
	cvt.s64.s32 	%rd2, %r28;
	setp.le.s64 	%p1, %rd46, %rd2;
	mov.b64 	%rd119, 9223372036854775807;
	@%p1 bra 	$L__BB0_38;
	ld.param.u64 	%rd106, [_Z6kernelllPPlPjS__param_0];
	cvta.to.global.u64 	%rd52, %rd47;
	mov.u32 	%r29, %nctaid.x;
	mul.lo.s32 	%r30, %r1, %r29;
	cvt.s64.s32 	%rd3, %r30;
	ld.global.u32 	%r2, [%rd52];
	ld.global.u32 	%r3, [%rd52+4];
	ld.global.u32 	%r4, [%rd52+8];
	ld.global.u32 	%r5, [%rd52+12];
	ld.global.u32 	%r6, [%rd52+16];
	ld.global.u32 	%r7, [%rd52+20];
	ld.global.u32 	%r8, [%rd52+24];
	add.s64 	%rd110, %rd106, %rd2;
	mov.b64 	%rd119, 9223372036854775807;
	mov.u32 	%r49, %r2;
$L__BB0_2:
	mov.u32 	%r47, %r49;
	setp.eq.s32 	%p2, %r47, 0;
	mov.b32 	%r49, 0;
	mov.u64 	%rd112, %rd110;
	@%p2 bra 	$L__BB0_7;
	ld.global.u64 	%rd53, [%rd1];
	cvta.to.global.u64 	%rd7, %rd53;
	mov.b32 	%r48, 0;
	bra.uni 	$L__BB0_5;
$L__BB0_4:
	add.s32 	%r48, %r48, 1;
	setp.ge.u32 	%p6, %r48, %r2;
	mov.u32 	%r47, %r2;
	mov.u32 	%r49, %r2;
	mov.u64 	%rd112, %rd110;
	@%p6 bra 	$L__BB0_7;
$L__BB0_5:
	mul.lo.s32 	%r33, %r48, 3;
	mul.wide.u32 	%rd54, %r33, 8;
	add.s64 	%rd8, %rd7, %rd54;
	ld.global.u64 	%rd9, [%rd8+8];
	ld.global.u64 	%rd55, [%rd8+16];
	setp.lt.s64 	%p3, %rd110, %rd9;
	add.s64 	%rd56, %rd55, %rd9;
	setp.gt.s64 	%p4, %rd110, %rd56;
	or.pred  	%p5, %p3, %p4;
	@%p5 bra 	$L__BB0_4;
	ld.global.u64 	%rd58, [%rd8];
	sub.s64 	%rd59, %rd110, %rd9;
	add.s64 	%rd112, %rd59, %rd58;
	mov.u32 	%r49, %r47;
$L__BB0_7:
	setp.eq.s32 	%p7, %r3, 0;
	@%p7 bra 	$L__BB0_12;
	ld.global.u64 	%rd60, [%rd1+8];
	cvta.to.global.u64 	%rd12, %rd60;
	mov.b32 	%r50, 0;
$L__BB0_9:
	mul.lo.s32 	%r35, %r50, 3;
	mul.wide.u32 	%rd61, %r35, 8;
	add.s64 	%rd13, %rd12, %rd61;
	ld.global.u64 	%rd14, [%rd13+8];
	ld.global.u64 	%rd62, [%rd13+16];
	setp.ge.s64 	%p8, %rd112, %rd14;
	add.s64 	%rd63, %rd62, %rd14;
	setp.le.s64 	%p9, %rd112, %rd63;
	and.pred  	%p10, %p8, %p9;
	@%p10 bra 	$L__BB0_11;
	add.s32 	%r50, %r50, 1;
	setp.lt.u32 	%p11, %r50, %r3;
	@%p11 bra 	$L__BB0_9;
	bra.uni 	$L__BB0_12;
$L__BB0_11:
	ld.global.u64 	%rd65, [%rd13];
	sub.s64 	%rd66, %rd112, %rd14;
	add.s64 	%rd112, %rd66, %rd65;
$L__BB0_12:
	setp.eq.s32 	%p12, %r4, 0;
	@%p12 bra 	$L__BB0_17;
	ld.global.u64 	%rd67, [%rd1+16];
	cvta.to.global.u64 	%rd17, %rd67;
	mov.b32 	%r51, 0;
$L__BB0_14:
	mul.lo.s32 	%r37, %r51, 3;
	mul.wide.u32 	%rd68, %r37, 8;
	add.s64 	%rd18, %rd17, %rd68;
	ld.global.u64 	%rd19, [%rd18+8];
	ld.global.u64 	%rd69, [%rd18+16];
	setp.ge.s64 	%p13, %rd112, %rd19;
	add.s64 	%rd70, %rd69, %rd19;
	setp.le.s64 	%p14, %rd112, %rd70;
	and.pred  	%p15, %p13, %p14;
	@%p15 bra 	$L__BB0_16;
	add.s32 	%r51, %r51, 1;
	setp.lt.u32 	%p16, %r51, %r4;
	@%p16 bra 	$L__BB0_14;
	bra.uni 	$L__BB0_17;
$L__BB0_16:
	ld.global.u64 	%rd72, [%rd18];
	sub.s64 	%rd73, %rd112, %rd19;
	add.s64 	%rd112, %rd73, %rd72;
$L__BB0_17:
	setp.eq.s32 	%p17, %r5, 0;
	@%p17 bra 	$L__BB0_22;
	ld.global.u64 	%rd74, [%rd1+24];
	cvta.to.global.u64 	%rd22, %rd74;
	mov.b32 	%r52, 0;
$L__BB0_19:
	mul.lo.s32 	%r39, %r52, 3;
	mul.wide.u32 	%rd75, %r39, 8;
	add.s64 	%rd23, %rd22, %rd75;
	ld.global.u64 	%rd24, [%rd23+8];
	ld.global.u64 	%rd76, [%rd23+16];
	setp.ge.s64 	%p18, %rd112, %rd24;
	add.s64 	%rd77, %rd76, %rd24;
	setp.le.s64 	%p19, %rd112, %rd77;
	and.pred  	%p20, %p18, %p19;
	@%p20 bra 	$L__BB0_21;
	add.s32 	%r52, %r52, 1;
	setp.lt.u32 	%p21, %r52, %r5;
	@%p21 bra 	$L__BB0_19;
	bra.uni 	$L__BB0_22;
$L__BB0_21:
	ld.global.u64 	%rd79, [%rd23];
	sub.s64 	%rd80, %rd112, %rd24;
	add.s64 	%rd112, %rd80, %rd79;
$L__BB0_22:
	setp.eq.s32 	%p22, %r6, 0;
	@%p22 bra 	$L__BB0_27;
	ld.global.u64 	%rd81, [%rd1+32];
	cvta.to.global.u64 	%rd27, %rd81;
	mov.b32 	%r53, 0;
$L__BB0_24:
	mul.lo.s32 	%r41, %r53, 3;
	mul.wide.u32 	%rd82, %r41, 8;
	add.s64 	%rd28, %rd27, %rd82;
	ld.global.u64 	%rd29, [%rd28+8];
	ld.global.u64 	%rd83, [%rd28+16];
	setp.ge.s64 	%p23, %rd112, %rd29;
	add.s64 	%rd84, %rd83, %rd29;
	setp.le.s64 	%p24, %rd112, %rd84;
	and.pred  	%p25, %p23, %p24;
	@%p25 bra 	$L__BB0_26;
	add.s32 	%r53, %r53, 1;
	setp.lt.u32 	%p26, %r53, %r6;
	@%p26 bra 	$L__BB0_24;
	bra.uni 	$L__BB0_27;
$L__BB0_26:
	ld.global.u64 	%rd86, [%rd28];
	sub.s64 	%rd87, %rd112, %rd29;
	add.s64 	%rd112, %rd87, %rd86;
$L__BB0_27:
	setp.eq.s32 	%p27, %r7, 0;
	@%p27 bra 	$L__BB0_32;
	ld.global.u64 	%rd88, [%rd1+40];
	cvta.to.global.u64 	%rd32, %rd88;
	mov.b32 	%r54, 0;
$L__BB0_29:
	mul.lo.s32 	%r43, %r54, 3;
	mul.wide.u32 	%rd89, %r43, 8;
	add.s64 	%rd33, %rd32, %rd89;
	ld.global.u64 	%rd34, [%rd33+8];
	ld.global.u64 	%rd90, [%rd33+16];
	setp.ge.s64 	%p28, %rd112, %rd34;
	add.s64 	%rd91, %rd90, %rd34;
	setp.le.s64 	%p29, %rd112, %rd91;
	and.pred  	%p30, %p28, %p29;
	@%p30 bra 	$L__BB0_31;
	add.s32 	%r54, %r54, 1;
	setp.lt.u32 	%p31, %r54, %r7;
	@%p31 bra 	$L__BB0_29;
	bra.uni 	$L__BB0_32;
$L__BB0_31:
	ld.global.u64 	%rd93, [%rd33];
	sub.s64 	%rd94, %rd112, %rd34;
	add.s64 	%rd112, %rd94, %rd93;
$L__BB0_32:
	setp.eq.s32 	%p32, %r8, 0;
	@%p32 bra 	$L__BB0_37;
	ld.global.u64 	%rd95, [%rd1+48];
	cvta.to.global.u64 	%rd37, %rd95;
	mov.b32 	%r55, 0;
$L__BB0_34:
	mul.lo.s32 	%r45, %r55, 3;
	mul.wide.u32 	%rd96, %r45, 8;
	add.s64 	%rd38, %rd37, %rd96;
	ld.global.u64 	%rd39, [%rd38+8];
	ld.global.u64 	%rd97, [%rd38+16];
	setp.ge.s64 	%p33, %rd112, %rd39;
	add.s64 	%rd98, %rd97, %rd39;
	setp.le.s64 	%p34, %rd112, %rd98;
	and.pred  	%p35, %p33, %p34;
	@%p35 bra 	$L__BB0_36;
	add.s32 	%r55, %r55, 1;
	setp.lt.u32 	%p36, %r55, %r8;
	@%p36 bra 	$L__BB0_34;
	bra.uni 	$L__BB0_37;
$L__BB0_36:
	ld.global.u64 	%rd100, [%rd38];
	sub.s64 	%rd101, %rd112, %rd39;
	add.s64 	%rd112, %rd101, %rd100;
$L__BB0_37:
	ld.param.u64 	%rd108, [_Z6kernelllPPlPjS__param_1];
	ld.param.u64 	%rd107, [_Z6kernelllPPlPjS__param_0];
	min.s64 	%rd119, %rd112, %rd119;
	add.s64 	%rd110, %rd110, %rd3;
	add.s64 	%rd102, %rd108, %rd107;
	setp.lt.s64 	%p37, %rd110, %rd102;
	@%p37 bra 	$L__BB0_2;
$L__BB0_38:
	setp.eq.s64 	%p38, %rd119, 9223372036854775807;
	@%p38 bra 	$L__BB0_40;
	ld.param.u64 	%rd109, [_Z6kernelllPPlPjS__param_4];
	cvta.to.global.u64 	%rd103, %rd109;
	shl.b64 	%rd104, %rd2, 3;
	add.s64 	%rd105, %rd103, %rd104;
	st.global.u64 	[%rd105], %rd119;
$L__BB0_40:
	ret;

}


// ===== COMPILED SASS (sm_100) =====

	.target	sm_100

	.elftype	@"ET_EXEC"


//--------------------- .note.nv.tkinfo           --------------------------
	.section	.note.nv.tkinfo,"",@"SHT_NOTE"
	.sectionflags	@"SHF_NOTE_NV_TKINFO"
	.tkinfo
        /*0018*/ 	.word	0x00000002
        /*0030*/ 	.string	""
        /*0030*/ 	.string	"ptxas"
        /*0030*/ 	.string	"Cuda compilation tools, release 13.0, V13.0.88"
        /*0030*/ 	.string	"Build cuda_13.0.r13.0/compiler.36424714_0"
        /*0030*/ 	.string	"-arch sm_100 -m 64 "



//--------------------- .note.nv.cuinfo           --------------------------
	.section	.note.nv.cuinfo,"",@"SHT_NOTE"
	.sectionflags	@"SHF_NOTE_NV_CUINFO"
        /*0018*/ 	.short	0x0002
        /*001a*/ 	.short	0x0064
        /*001c*/ 	.short	0x0082
	.zero		2


//--------------------- .nv.info                  --------------------------
	.section	.nv.info,"",@"SHT_CUDA_INFO"
	.align	4


	//----- nvinfo : EIATTR_REGCOUNT
	.align		4
        /*0000*/ 	.byte	0x04, 0x2f
        /*0002*/ 	.short	(.L_1 - .L_0)
	.align		4
.L_0:
        /*0004*/ 	.word	index@(_Z6kernelllPPlPjS_)
        /*0008*/ 	.word	0x0000001f


	//----- nvinfo : EIATTR_FRAME_SIZE
	.align		4
.L_1:
        /*000c*/ 	.byte	0x04, 0x11
        /*000e*/ 	.short	(.L_3 - .L_2)
	.align		4
.L_2:
        /*0010*/ 	.word	index@(_Z6kernelllPPlPjS_)
        /*0014*/ 	.word	0x00000000


	//----- nvinfo : EIATTR_MIN_STACK_SIZE
	.align		4
.L_3:
        /*0018*/ 	.byte	0x04, 0x12
        /*001a*/ 	.short	(.L_5 - .L_4)
	.align		4
.L_4:
        /*001c*/ 	.word	index@(_Z6kernelllPPlPjS_)
        /*0020*/ 	.word	0x00000000
.L_5:


//--------------------- .nv.compat                --------------------------
	.section	.nv.compat,"",@"SHT_CUDA_COMPAT_INFO"
	.align	4
        /*0000*/ 	.byte	0x02, 0x09, 0x00, 0x00, 0x02, 0x02, 0x01, 0x00, 0x02, 0x05, 0x05, 0x00, 0x03, 0x07, 0x01, 0x01
        /*0010*/ 	.byte	0x02, 0x03, 0x00, 0x00, 0x02, 0x06, 0x01, 0x00, 0x04, 0x0b, 0x08, 0x00, 0x09, 0x00, 0x00, 0x00
        /*0020*/ 	.byte	0x00, 0x00, 0x00, 0x00


//--------------------- .nv.info._Z6kernelllPPlPjS_ --------------------------
	.section	.nv.info._Z6kernelllPPlPjS_,"",@"SHT_CUDA_INFO"
	.sectionflags	@""
	.align	4


	//----- nvinfo : EIATTR_CUDA_API_VERSION
	.align		4
        /*0000*/ 	.byte	0x04, 0x37
        /*0002*/ 	.short	(.L_7 - .L_6)
.L_6:
        /*0004*/ 	.word	0x00000082


	//----- nvinfo : EIATTR_KPARAM_INFO
	.align		4
.L_7:
        /*0008*/ 	.byte	0x04, 0x17
        /*000a*/ 	.short	(.L_9 - .L_8)
.L_8:
        /*000c*/ 	.word	0x00000000
        /*0010*/ 	.short	0x0004
        /*0012*/ 	.short	0x0020
        /*0014*/ 	.byte	0x00, 0xf5, 0x21, 0x00


	//----- nvinfo : EIATTR_KPARAM_INFO
	.align		4
.L_9:
        /*0018*/ 	.byte	0x04, 0x17
        /*001a*/ 	.short	(.L_11 - .L_10)
.L_10:
        /*001c*/ 	.word	0x00000000
        /*0020*/ 	.short	0x0003
        /*0022*/ 	.short	0x0018
        /*0024*/ 	.byte	0x00, 0xf5, 0x21, 0x00


	//----- nvinfo : EIATTR_KPARAM_INFO
	.align		4
.L_11:
        /*0028*/ 	.byte	0x04, 0x17
        /*002a*/ 	.short	(.L_13 - .L_12)
.L_12:
        /*002c*/ 	.word	0x00000000
        /*0030*/ 	.short	0x0002
        /*0032*/ 	.short	0x0010
        /*0034*/ 	.byte	0x00, 0xf5, 0x21, 0x00


	//----- nvinfo : EIATTR_KPARAM_INFO
	.align		4
.L_13:
        /*0038*/ 	.byte	0x04, 0x17
        /*003a*/ 	.short	(.L_15 - .L_14)
.L_14:
        /*003c*/ 	.word	0x00000000
        /*0040*/ 	.short	0x0001
        /*0042*/ 	.short	0x0008
        /*0044*/ 	.byte	0x00, 0xf0, 0x21, 0x00


	//----- nvinfo : EIATTR_KPARAM_INFO
	.align		4
.L_15:
        /*0048*/ 	.byte	0x04, 0x17
        /*004a*/ 	.short	(.L_17 - .L_16)
.L_16:
        /*004c*/ 	.word	0x00000000
        /*0050*/ 	.short	0x0000
        /*0052*/ 	.short	0x0000
        /*0054*/ 	.byte	0x00, 0xf0, 0x21, 0x00


	//----- nvinfo : EIATTR_SPARSE_MMA_MASK
	.align		4
.L_17:
        /*0058*/ 	.byte	0x03, 0x50
        /*005a*/ 	.short	0x0000


	//----- nvinfo : EIATTR_MAXREG_COUNT
	.align		4
        /*005c*/ 	.byte	0x03, 0x1b
        /*005e*/ 	.short	0x00ff


	//----- nvinfo : EIATTR_MERCURY_ISA_VERSION
	.align		4
        /*0060*/ 	.byte	0x03, 0x5f
        /*0062*/ 	.short	0x0101


	//----- nvinfo : EIATTR_VRC_CTA_INIT_COUNT
	.align		4
        /*0064*/ 	.byte	0x02, 0x4a
	.zero		1
	.zero		1


	//----- nvinfo : EIATTR_EXIT_INSTR_OFFSETS
	.align		4
        /*0068*/ 	.byte	0x04, 0x1c
        /*006a*/ 	.short	(.L_19 - .L_18)


	//   ....[0]....
.L_18:
        /*006c*/ 	.word	0x00000f70


	//   ....[1]....
        /*0070*/ 	.word	0x00000fd0


	//----- nvinfo : EIATTR_CRS_STACK_SIZE
	.align		4
.L_19:
        /*0074*/ 	.byte	0x04, 0x1e
        /*0076*/ 	.short	(.L_21 - .L_20)
.L_20:
        /*0078*/ 	.word	0x00000000


	//----- nvinfo : EIATTR_CBANK_PARAM_SIZE
	.align		4
.L_21:
        /*007c*/ 	.byte	0x03, 0x19
        /*007e*/ 	.short	0x0028


	//----- nvinfo : EIATTR_PARAM_CBANK
	.align		4
        /*0080*/ 	.byte	0x04, 0x0a
        /*0082*/ 	.short	(.L_23 - .L_22)
	.align		4
.L_22:
        /*0084*/ 	.word	index@(.nv.constant0._Z6kernelllPPlPjS_)
        /*0088*/ 	.short	0x0380
        /*008a*/ 	.short	0x0028


	//----- nvinfo : EIATTR_SW_WAR
	.align		4
.L_23:
        /*008c*/ 	.byte	0x04, 0x36
        /*008e*/ 	.short	(.L_25 - .L_24)
.L_24:
        /*0090*/ 	.word	0x00000008
.L_25:


//--------------------- .nv.callgraph             --------------------------
	.section	.nv.callgraph,"",@"SHT_CUDA_CALLGRAPH"
	.align	4
	.sectionentsize	8
	.align		4
        /*0000*/ 	.word	0x00000000
	.align		4
        /*0004*/ 	.word	0xffffffff
	.align		4
        /*0008*/ 	.word	0x00000000
	.align		4
        /*000c*/ 	.word	0xfffffffe
	.align		4
        /*0010*/ 	.word	0x00000000
	.align		4
        /*0014*/ 	.word	0xfffffffd
	.align		4
        /*0018*/ 	.word	0x00000000
	.align		4
        /*001c*/ 	.word	0xfffffffc


//--------------------- .text._Z6kernelllPPlPjS_  --------------------------
	.section	.text._Z6kernelllPPlPjS_,"ax",@progbits
	.align	128
.text._Z6kernelllPPlPjS_:
        .type           _Z6kernelllPPlPjS_,@function
        .size           _Z6kernelllPPlPjS_,(.L_x_34 - _Z6kernelllPPlPjS_)
        .other          _Z6kernelllPPlPjS_,@"STO_CUDA_ENTRY STV_DEFAULT"
_Z6kernelllPPlPjS_:
[----:B------:R-:W-:Y:S01]  /*0000*/  LDC R1, c[0x0][0x37c] ;  /* 0x0000df00ff017b82 */ /* 0x000fe20000000800 */
[----:B------:R-:W0:Y:S07]  /*0010*/  S2R R3, SR_TID.X ;  /* 0x0000000000037919 */ /* 0x000e2e0000002100 */
[----:B------:R-:W0:Y:S01]  /*0020*/  S2UR UR4, SR_CTAID.X ;  /* 0x00000000000479c3 */ /* 0x000e220000002500 */
[----:B------:R-:W1:Y:S01]  /*0030*/  LDCU.64 UR6, c[0x0][0x388] ;  /* 0x00007100ff0677ac */ /* 0x000e620008000a00 */
[----:B------:R-:W-:Y:S01]  /*0040*/  BSSY.RECONVERGENT B0, `(.L_x_0) ;  /* 0x00000ef000007945 */ /* 0x000fe20003800200 */
[----:B------:R-:W-:Y:S01]  /*0050*/  IMAD.MOV.U32 R20, RZ, RZ, -0x1 ;  /* 0xffffffffff147424 */ /* 0x000fe200078e00ff */
[----:B------:R-:W2:Y:S01]  /*0060*/  LDCU.64 UR8, c[0x0][0x358] ;  /* 0x00006b00ff0877ac */ /* 0x000ea20008000a00 */
[----:B------:R-:W-:-:S03]  /*0070*/  IMAD.MOV.U32 R11, RZ, RZ, 0x7fffffff ;  /* 0x7fffffffff0b7424 */ /* 0x000fc600078e00ff */
[----:B------:R-:W0:Y:S02]  /*0080*/  LDC R0, c[0x0][0x360] ;  /* 0x0000d800ff007b82 */ /* 0x000e240000000800 */
[----:B0-----:R-:W-:-:S05]  /*0090*/  IMAD R22, R0, UR4, R3 ;  /* 0x0000000400167c24 */ /* 0x001fca000f8e0203 */
[----:B-1----:R-:W-:Y:S02]  /*00a0*/  ISETP.GE.U32.AND P0, PT, R22, UR6, PT ;  /* 0x0000000616007c0c */ /* 0x002fe4000bf06070 */
[----:B------:R-:W-:-:S04]  /*00b0*/  SHF.R.S32.HI R21, RZ, 0x1f, R22 ;  /* 0x0000001fff157819 */ /* 0x000fc80000011416 */
[----:B------:R-:W-:-:S13]  /*00c0*/  ISETP.GE.AND.EX P0, PT, R21, UR7, PT, P0 ;  /* 0x0000000715007c0c */ /* 0x000fda000bf06300 */
[----:B--2---:R-:W-:Y:S05]  /*00d0*/  @P0 BRA `(.L_x_1) ;  /* 0x0000000c00940947 */ /* 0x004fea0003800000 */
[----:B------:R-:W0:Y:S01]  /*00e0*/  LDC.64 R12, c[0x0][0x398] ;  /* 0x0000e600ff0c7b82 */ /* 0x000e220000000a00 */
[----:B------:R-:W1:Y:S01]  /*00f0*/  LDCU.64 UR6, c[0x0][0x380] ;  /* 0x00007000ff0677ac */ /* 0x000e620008000a00 */
[----:B0-----:R-:W2:Y:S04]  /*0100*/  LDG.E R10, desc[UR8][R12.64] ;  /* 0x000000080c0a7981 */ /* 0x001ea8000c1e1900 */
[----:B------:R0:W5:Y:S04]  /*0110*/  LDG.E R9, desc[UR8][R12.64+0x4] ;  /* 0x000004080c097981 */ /* 0x000168000c1e1900 */
[----:B------:R0:W5:Y:S04]  /*0120*/  LDG.E R8, desc[UR8][R12.64+0x8] ;  /* 0x000008080c087981 */ /* 0x000168000c1e1900 */
[----:B------:R0:W5:Y:S04]  /*0130*/  LDG.E R7, desc[UR8][R12.64+0xc] ;  /* 0x00000c080c077981 */ /* 0x000168000c1e1900 */
[----:B------:R0:W5:Y:S04]  /*0140*/  LDG.E R6, desc[UR8][R12.64+0x10] ;  /* 0x000010080c067981 */ /* 0x000168000c1e1900 */
[----:B------:R0:W5:Y:S04]  /*0150*/  LDG.E R5, desc[UR8][R12.64+0x14] ;  /* 0x000014080c057981 */ /* 0x000168000c1e1900 */
[----:B------:R0:W5:Y:S01]  /*0160*/  LDG.E R4, desc[UR8][R12.64+0x18] ;  /* 0x000018080c047981 */ /* 0x000162000c1e1900 */
[----:B------:R-:W3:Y:S01]  /*0170*/  LDCU UR4, c[0x0][0x370] ;  /* 0x00006e00ff0477ac */ /* 0x000ee20008000800 */
[----:B-1----:R-:W-:Y:S01]  /*0180*/  IADD3 R3, P0, PT, R22, UR6, RZ ;  /* 0x0000000616037c10 */ /* 0x002fe2000ff1e0ff */
[----:B------:R-:W-:-:S02]  /*0190*/  IMAD.MOV.U32 R20, RZ, RZ, -0x1 ;  /* 0xffffffffff147424 */ /* 0x000fc400078e00ff */
[----:B------:R-:W-:Y:S01]  /*01a0*/  IMAD.MOV.U32 R11, RZ, RZ, 0x7fffffff ;  /* 0x7fffffffff0b7424 */ /* 0x000fe200078e00ff */
[----:B------:R-:W-:Y:S01]  /*01b0*/  IADD3.X R2, PT, PT, R21, UR7, RZ, P0, !PT ;  /* 0x0000000715027c10 */ /* 0x000fe200087fe4ff */
[----:B---3--:R-:W-:Y:S02]  /*01c0*/  IMAD R0, R0, UR4, RZ ;  /* 0x0000000400007c24 */ /* 0x008fe4000f8e02ff */
[----:B0-2---:R-:W-:-:S07]  /*01d0*/  IMAD.MOV.U32 R24, RZ, RZ, R10 ;  /* 0x000000ffff187224 */ /* 0x005fce00078e000a */
.L_x_32:
[----:B------:R-:W-:Y:S01]  /*01e0*/  ISETP.NE.AND P0, PT, R24, RZ, PT ;  /* 0x000000ff1800720c */ /* 0x000fe20003f05270 */
[----:B------:R-:W-:Y:S01]  /*01f0*/  BSSY.RECONVERGENT B1, `(.L_x_2) ;  /* 0x0000031000017945 */ /* 0x000fe20003800200 */
[----:B------:R-:W-:Y:S02]  /*0200*/  IMAD.MOV.U32 R18, RZ, RZ, R24 ;  /* 0x000000ffff127224 */ /* 0x000fe400078e0018 */
[----:B------:R-:W-:Y:S02]  /*0210*/  IMAD.MOV.U32 R23, RZ, RZ, R3 ;  /* 0x000000ffff177224 */ /* 0x000fe400078e0003 */
[----:B------:R-:W-:Y:S02]  /*0220*/  IMAD.MOV.U32 R25, RZ, RZ, R2 ;  /* 0x000000ffff197224 */ /* 0x000fe400078e0002 */
[----:B------:R-:W-:-:S05]  /*0230*/  IMAD.MOV.U32 R24, RZ, RZ, RZ ;  /* 0x000000ffff187224 */ /* 0x000fca00078e00ff */
[----:B------:R-:W-:Y:S05]  /*0240*/  @!P0 BRA `(.L_x_3) ;  /* 0x0000000000ac8947 */ /* 0x000fea0003800000 */
[----:B------:R-:W0:Y:S02]  /*0250*/  LDC.64 R14, c[0x0][0x390] ;  /* 0x0000e400ff0e7b82 */ /* 0x000e240000000a00 */
[----:B0-----:R-:W2:Y:S04]  /*0260*/  LDG.E.64 R14, desc[UR8][R14.64] ;  /* 0x000000080e0e7981 */ /* 0x001ea8000c1e1b00 */
[----:B--2---:R-:W2:Y:S04]  /*0270*/  LDG.E.64 R16, desc[UR8][R14.64+0x10] ;  /* 0x000010080e107981 */ /* 0x004ea8000c1e1b00 */
[----:B------:R-:W2:Y:S01]  /*0280*/  LDG.E.64 R12, desc[UR8][R14.64+0x8] ;  /* 0x000008080e0c7981 */ /* 0x000ea2000c1e1b00 */
[----:B------:R-:W-:Y:S01]  /*0290*/  BSSY.RELIABLE B2, `(.L_x_4) ;  /* 0x0000023000027945 */ /* 0x000fe20003800100 */
[----:B------:R-:W-:-:S02]  /*02a0*/  IMAD.MOV.U32 R24, RZ, RZ, R18 ;  /* 0x000000ffff187224 */ /* 0x000fc400078e0012 */
[----:B------:R-:W-:Y:S02]  /*02b0*/  IMAD.MOV.U32 R18, RZ, RZ, R14 ;  /* 0x000000ffff127224 */ /* 0x000fe400078e000e */
[----:B------:R-:W-:Y:S01]  /*02c0*/  IMAD.MOV.U32 R19, RZ, RZ, R15 ;  /* 0x000000ffff137224 */ /* 0x000fe200078e000f */
[----:B--2---:R-:W-:-:S04]  /*02d0*/  IADD3 R16, P0, PT, R12, R16, RZ ;  /* 0x000000100c107210 */ /* 0x004fc80007f1e0ff */
[----:B------:R-:W-:Y:S01]  /*02e0*/  ISETP.GT.U32.AND P1, PT, R3, R16, PT ;  /* 0x000000100300720c */ /* 0x000fe20003f24070 */
[----:B------:R-:W-:Y:S01]  /*02f0*/  IMAD.X R17, R13, 0x1, R17, P0 ;  /* 0x000000010d117824 */ /* 0x000fe200000e0611 */
[----:B------:R-:W-:-:S04]  /*0300*/  ISETP.LT.U32.AND P0, PT, R3, R12, PT ;  /* 0x0000000c0300720c */ /* 0x000fc80003f01070 */
[----:B------:R-:W-:-:S04]  /*0310*/  ISETP.GT.AND.EX P1, PT, R2, R17, PT, P1 ;  /* 0x000000110200720c */ /* 0x000fc80003f24310 */
[----:B------:R-:W-:-:S13]  /*0320*/  ISETP.LT.OR.EX P0, PT, R2, R13, P1, P0 ;  /* 0x0000000d0200720c */ /* 0x000fda0000f01700 */
[----:B------:R-:W-:Y:S05]  /*0330*/  @!P0 BRA `(.L_x_5) ;  /* 0x0000000000608947 */ /* 0x000fea0003800000 */
[----:B------:R-:W-:Y:S01]  /*0340*/  BSSY.RELIABLE B3, `(.L_x_6) ;  /* 0x0000016000037945 */ /* 0x000fe20003800100 */
[----:B------:R-:W-:-:S07]  /*0350*/  IMAD.MOV.U32 R23, RZ, RZ, RZ ;  /* 0x000000ffff177224 */ /* 0x000fce00078e00ff */
.L_x_7:
[----:B------:R-:W-:Y:S02]  /*0360*/  VIADD R13, R23, 0x1 ;  /* 0x00000001170d7836 */ /* 0x000fe40000000000 */
[----:B------:R-:W-:Y:S02]  /*0370*/  IMAD.MOV.U32 R24, RZ, RZ, R10 ;  /* 0x000000ffff187224 */ /* 0x000fe400078e000a */
[----:B------:R-:W-:Y:S01]  /*0380*/  IMAD.MOV.U32 R23, RZ, RZ, R3 ;  /* 0x000000ffff177224 */ /* 0x000fe200078e0003 */
[----:B------:R-:W-:Y:S01]  /*0390*/  ISETP.GE.U32.AND P0, PT, R13, R10, PT ;  /* 0x0000000a0d00720c */ /* 0x000fe20003f06070 */
[----:B------:R-:W-:-:S12]  /*03a0*/  IMAD.MOV.U32 R25, RZ, RZ, R2 ;  /* 0x000000ffff197224 */ /* 0x000fd800078e0002 */
[----:B------:R-:W-:Y:S05]  /*03b0*/  @P0 BREAK.RELIABLE B3 ;  /* 0x0000000000030942 */ /* 0x000fea0003800100 */
[----:B------:R-:W-:Y:S05]  /*03c0*/  @P0 BREAK.RELIABLE B2 ;  /* 0x0000000000020942 */ /* 0x000fea0003800100 */
[----:B------:R-:W-:Y:S05]  /*03d0*/  @P0 BRA `(.L_x_3) ;  /* 0x0000000000480947 */ /* 0x000fea0003800000 */
[----:B------:R-:W-:-:S04]  /*03e0*/  IMAD.MOV.U32 R23, RZ, RZ, R13 ;  /* 0x000000ffff177224 */ /* 0x000fc800078e000d */
[----:B------:R-:W-:-:S04]  /*03f0*/  IMAD R19, R23, 0x3, RZ ;  /* 0x0000000317137824 */ /* 0x000fc800078e02ff */
[----:B------:R-:W-:-:S05]  /*0400*/  IMAD.WIDE.U32 R18, R19, 0x8, R14 ;  /* 0x0000000813127825 */ /* 0x000fca00078e000e */
[----:B------:R-:W2:Y:S04]  /*0410*/  LDG.E.64 R16, desc[UR8][R18.64+0x10] ;  /* 0x0000100812107981 */ /* 0x000ea8000c1e1b00 */
[----:B------:R-:W2:Y:S02]  /*0420*/  LDG.E.64 R12, desc[UR8][R18.64+0x8] ;  /* 0x00000808120c7981 */ /* 0x000ea4000c1e1b00 */
[----:B--2---:R-:W-:-:S04]  /*0430*/  IADD3 R16, P0, PT, R12, R16, RZ ;  /* 0x000000100c107210 */ /* 0x004fc80007f1e0ff */
[----:B------:R-:W-:Y:S01]  /*0440*/  ISETP.GT.U32.AND P1, PT, R3, R16, PT ;  /* 0x000000100300720c */ /* 0x000fe20003f24070 */
[----:B------:R-:W-:Y:S01]  /*0450*/  IMAD.X R17, R13, 0x1, R17, P0 ;  /* 0x000000010d117824 */ /* 0x000fe200000e0611 */
[----:B------:R-:W-:-:S04]  /*0460*/  ISETP.LT.U32.AND P0, PT, R3, R12, PT ;  /* 0x0000000c0300720c */ /* 0x000fc80003f01070 */
[----:B------:R-:W-:-:S04]  /*0470*/  ISETP.GT.AND.EX P1, PT, R2, R17, PT, P1 ;  /* 0x000000110200720c */ /* 0x000fc80003f24310 */
[----:B------:R-:W-:-:S13]  /*0480*/  ISETP.LT.OR.EX P0, PT, R2, R13, P1, P0 ;  /* 0x0000000d0200720c */ /* 0x000fda0000f01700 */
[----:B------:R-:W-:Y:S05]  /*0490*/  @P0 BRA `(.L_x_7) ;  /* 0xfffffffc00b00947 */ /* 0x000fea000383ffff */
[----:B------:R-:W-:Y:S05]  /*04a0*/  BSYNC.RELIABLE B3 ;  /* 0x0000000000037941 */ /* 0x000fea0003800100 */
.L_x_6:
[----:B------:R-:W-:-:S07]  /*04b0*/  IMAD.MOV.U32 R24, RZ, RZ, R10 ;  /* 0x000000ffff187224 */ /* 0x000fce00078e000a */
.L_x_5:
[----:B------:R-:W-:Y:S05]  /*04c0*/  BSYNC.RELIABLE B2 ;  /* 0x0000000000027941 */ /* 0x000fea0003800100 */
.L_x_4:
[----:B------:R-:W2:Y:S02]  /*04d0*/  LDG.E.64 R14, desc[UR8][R18.64] ;  /* 0x00000008120e7981 */ /* 0x000ea4000c1e1b00 */
[----:B--2---:R-:W-:-:S04]  /*04e0*/  IADD3 R23, P0, P1, R14, R3, -R12 ;  /* 0x000000030e177210 */ /* 0x004fc8000791e80c */
[----:B------:R-:W-:-:S09]  /*04f0*/  IADD3.X R25, PT, PT, R15, R2, ~R13, P0, P1 ;  /* 0x000000020f197210 */ /* 0x000fd200007e2c0d */
.L_x_3:
[----:B------:R-:W-:Y:S05]  /*0500*/  BSYNC.RECONVERGENT B1 ;  /* 0x0000000000017941 */ /* 0x000fea0003800200 */
.L_x_2:
[----:B-----5:R-:W-:-:S13]  /*0510*/  ISETP.NE.AND P0, PT, R9, RZ, PT ;  /* 0x000000ff0900720c */ /* 0x020fda0003f05270 */
[----:B------:R-:W-:Y:S05]  /*0520*/  @!P0 BRA `(.L_x_8) ;  /* 0x00000000005c8947 */ /* 0x000fea0003800000 */
[----:B------:R-:W0:Y:S02]  /*0530*/  LDC.64 R18, c[0x0][0x390] ;  /* 0x0000e400ff127b82 */ /* 0x000e240000000a00 */
[----:B0-----:R-:W5:Y:S01]  /*0540*/  LDG.E.64 R18, desc[UR8][R18.64+0x8] ;  /* 0x0000080812127981 */ /* 0x001f62000c1e1b00 */
[----:B------:R-:W-:Y:S01]  /*0550*/  BSSY.RECONVERGENT B1, `(.L_x_8) ;  /* 0x0000014000017945 */ /* 0x000fe20003800200 */
[----:B------:R-:W-:-:S07]  /*0560*/  IMAD.MOV.U32 R26, RZ, RZ, RZ ;  /* 0x000000ffff1a7224 */ /* 0x000fce00078e00ff */
.L_x_10:
[----:B------:R-:W-:-:S04]  /*0570*/  IMAD R15, R26, 0x3, RZ ;  /* 0x000000031a0f7824 */ /* 0x000fc800078e02ff */
[----:B-----5:R-:W-:-:S05]  /*0580*/  IMAD.WIDE.U32 R14, R15, 0x8, R18 ;  /* 0x000000080f0e7825 */ /* 0x020fca00078e0012 */
[----:B------:R-:W2:Y:S04]  /*0590*/  LDG.E.64 R12, desc[UR8][R14.64+0x8] ;  /* 0x000008080e0c7981 */ /* 0x000ea8000c1e1b00 */
[----:B------:R-:W2:Y:S02]  /*05a0*/  LDG.E.64 R16, desc[UR8][R14.64+0x10] ;  /* 0x000010080e107981 */ /* 0x000ea4000c1e1b00 */
[----:B--2---:R-:W-:-:S04]  /*05b0*/  IADD3 R16, P0, PT, R12, R16, RZ ;  /* 0x000000100c107210 */ /* 0x004fc80007f1e0ff */
[----:B------:R-:W-:Y:S01]  /*05c0*/  ISETP.GT.U32.AND P1, PT, R23, R16, PT ;  /* 0x000000101700720c */ /* 0x000fe20003f24070 */
[----:B------:R-:W-:Y:S01]  /*05d0*/  IMAD.X R28, R13, 0x1, R17, P0 ;  /* 0x000000010d1c7824 */ /* 0x000fe200000e0611 */
[----:B------:R-:W-:-:S04]  /*05e0*/  ISETP.GE.U32.AND P0, PT, R23, R12, PT ;  /* 0x0000000c1700720c */ /* 0x000fc80003f06070 */
[C---:B------:R-:W-:Y:S02]  /*05f0*/  ISETP.GT.AND.EX P1, PT, R25.reuse, R28, PT, P1 ;  /* 0x0000001c1900720c */ /* 0x040fe40003f24310 */
[----:B------:R-:W-:-:S13]  /*0600*/  ISETP.GE.AND.EX P0, PT, R25, R13, PT, P0 ;  /* 0x0000000d1900720c */ /* 0x000fda0003f06300 */
[----:B------:R-:W-:Y:S05]  /*0610*/  @!P1 BRA P0, `(.L_x_9) ;  /* 0x0000000000109947 */ /* 0x000fea0000000000 */
[----:B------:R-:W-:-:S05]  /*0620*/  VIADD R26, R26, 0x1 ;  /* 0x000000011a1a7836 */ /* 0x000fca0000000000 */
[----:B------:R-:W-:-:S13]  /*0630*/  ISETP.GE.U32.AND P0, PT, R26, R9, PT ;  /* 0x000000091a00720c */ /* 0x000fda0003f06070 */
[----:B------:R-:W-:Y:S05]  /*0640*/  @!P0 BRA `(.L_x_10) ;  /* 0xfffffffc00c88947 */ /* 0x000fea000383ffff */
[----:B------:R-:W-:Y:S05]  /*0650*/  BRA `(.L_x_11) ;  /* 0x00000000000c7947 */ /* 0x000fea0003800000 */
.L_x_9:
[----:B------:R-:W2:Y:S02]  /*0660*/  LDG.E.64 R14, desc[UR8][R14.64] ;  /* 0x000000080e0e7981 */ /* 0x000ea4000c1e1b00 */
[----:B--2---:R-:W-:-:S04]  /*0670*/  IADD3 R23, P0, P1, R14, R23, -R12 ;  /* 0x000000170e177210 */ /* 0x004fc8000791e80c */
[----:B------:R-:W-:-:S09]  /*0680*/  IADD3.X R25, PT, PT, R15, R25, ~R13, P0, P1 ;  /* 0x000000190f197210 */ /* 0x000fd200007e2c0d */
.L_x_11:
[----:B------:R-:W-:Y:S05]  /*0690*/  BSYNC.RECONVERGENT B1 ;  /* 0x0000000000017941 */ /* 0x000fea0003800200 */
.L_x_8:
[----:B------:R-:W-:-:S13]  /*06a0*/  ISETP.NE.AND P0, PT, R8, RZ, PT ;  /* 0x000000ff0800720c */ /* 0x000fda0003f05270 */
[----:B------:R-:W-:Y:S05]  /*06b0*/  @!P0 BRA `(.L_x_12) ;  /* 0x00000000005c8947 */ /* 0x000fea0003800000 */
[----:B------:R-:W0:Y:S02]  /*06c0*/  LDC.64 R18, c[0x0][0x390] ;  /* 0x0000e400ff127b82 */ /* 0x000e240000000a00 */
[----:B0-----:R-:W5:Y:S01]  /*06d0*/  LDG.E.64 R18, desc[UR8][R18.64+0x10] ;  /* 0x0000100812127981 */ /* 0x001f62000c1e1b00 */
[----:B------:R-:W-:Y:S01]  /*06e0*/  BSSY.RECONVERGENT B1, `(.L_x_12) ;  /* 0x0000014000017945 */ /* 0x000fe20003800200 */
[----:B------:R-:W-:-:S07]  /*06f0*/  IMAD.MOV.U32 R27, RZ, RZ, RZ ;  /* 0x000000ffff1b7224 */ /* 0x000fce00078e00ff */
.L_x_14:
        /* <DEDUP_REMOVED lines=15> */
.L_x_13:
[----:B------:R-:W2:Y:S02]  /*07f0*/  LDG.E.64 R14, desc[UR8][R14.64] ;  /* 0x000000080e0e7981 */ /* 0x000ea4000c1e1b00 */
[----:B--2---:R-:W-:-:S04]  /*0800*/  IADD3 R23, P0, P1, R14, R23, -R12 ;  /* 0x000000170e177210 */ /* 0x004fc8000791e80c */
[----:B------:R-:W-:-:S09]  /*0810*/  IADD3.X R25, PT, PT, R15, R25, ~R13, P0, P1 ;  /* 0x000000190f197210 */ /* 0x000fd200007e2c0d */
.L_x_15:
[----:B------:R-:W-:Y:S05]  /*0820*/  BSYNC.RECONVERGENT B1 ;  /* 0x0000000000017941 */ /* 0x000fea0003800200 */
.L_x_12:
[----:B------:R-:W-:-:S13]  /*0830*/  ISETP.NE.AND P0, PT, R7, RZ, PT ;  /* 0x000000ff0700720c */ /* 0x000fda0003f05270 */
[----:B------:R-:W-:Y:S05]  /*0840*/  @!P0 BRA `(.L_x_16) ;  /* 0x00000000005c8947 */ /* 0x000fea0003800000 */
[----:B------:R-:W0:Y:S02]  /*0850*/  LDC.64 R18, c[0x0][0x390] ;  /* 0x0000e400ff127b82 */ /* 0x000e240000000a00 */
[----:B0-----:R-:W5:Y:S01]  /*0860*/  LDG.E.64 R18, desc[UR8][R18.64+0x18] ;  /* 0x0000180812127981 */ /* 0x001f62000c1e1b00 */
[----:B------:R-:W-:Y:S01]  /*0870*/  BSSY.RECONVERGENT B1, `(.L_x_16) ;  /* 0x0000014000017945 */ /* 0x000fe20003800200 */
[----:B------:R-:W-:-:S07]  /*0880*/  IMAD.MOV.U32 R26, RZ, RZ, RZ ;  /* 0x000000ffff1a7224 */ /* 0x000fce00078e00ff */
.L_x_18:
        /* <DEDUP_REMOVED lines=15> */
.L_x_17:
[----:B------:R-:W2:Y:S02]  /*0980*/  LDG.E.64 R14, desc[UR8][R14.64] ;  /* 0x000000080e0e7981 */ /* 0x000ea4000c1e1b00 */
[----:B--2---:R-:W-:-:S04]  /*0990*/  IADD3 R23, P0, P1, R14, R23, -R12 ;  /* 0x000000170e177210 */ /* 0x004fc8000791e80c */
[----:B------:R-:W-:-:S09]  /*09a0*/  IADD3.X R25, PT, PT, R15, R25, ~R13, P0, P1 ;  /* 0x000000190f197210 */ /* 0x000fd200007e2c0d */
.L_x_19:
[----:B------:R-:W-:Y:S05]  /*09b0*/  BSYNC.RECONVERGENT B1 ;  /* 0x0000000000017941 */ /* 0x000fea0003800200 */
.L_x_16:
[----:B------:R-:W-:-:S13]  /*09c0*/  ISETP.NE.AND P0, PT, R6, RZ, PT ;  /* 0x000000ff0600720c */ /* 0x000fda0003f05270 */
[----:B------:R-:W-:Y:S05]  /*09d0*/  @!P0 BRA `(.L_x_20) ;  /* 0x00000000005c8947 */ /* 0x000fea0003800000 */
[----:B------:R-:W0:Y:S02]  /*09e0*/  LDC.64 R18, c[0x0][0x390] ;  /* 0x0000e400ff127b82 */ /* 0x000e240000000a00 */
[----:B0-----:R-:W5:Y:S01]  /*09f0*/  LDG.E.64 R18, desc[UR8][R18.64+0x20] ;  /* 0x0000200812127981 */ /* 0x001f62000c1e1b00 */
[----:B------:R-:W-:Y:S01]  /*0a00*/  BSSY.RECONVERGENT B1, `(.L_x_20) ;  /* 0x0000014000017945 */ /* 0x000fe20003800200 */
[----:B------:R-:W-:-:S07]  /*0a10*/  IMAD.MOV.U32 R27, RZ, RZ, RZ ;  /* 0x000000ffff1b7224 */ /* 0x000fce00078e00ff */
.L_x_22:
        /* <DEDUP_REMOVED lines=15> */
.L_x_21:
[----:B------:R-:W2:Y:S02]  /*0b10*/  LDG.E.64 R14, desc[UR8][R14.64] ;  /* 0x000000080e0e7981 */ /* 0x000ea4000c1e1b00 */
[----:B--2---:R-:W-:-:S04]  /*0b20*/  IADD3 R23, P0, P1, R14, R23, -R12 ;  /* 0x000000170e177210 */ /* 0x004fc8000791e80c */
[----:B------:R-:W-:-:S09]  /*0b30*/  IADD3.X R25, PT, PT, R15, R25, ~R13, P0, P1 ;  /* 0x000000190f197210 */ /* 0x000fd200007e2c0d */
.L_x_23:
[----:B------:R-:W-:Y:S05]  /*0b40*/  BSYNC.RECONVERGENT B1 ;  /* 0x0000000000017941 */ /* 0x000fea0003800200 */
.L_x_20:
[----:B------:R-:W-:-:S13]  /*0b50*/  ISETP.NE.AND P0, PT, R5, RZ, PT ;  /* 0x000000ff0500720c */ /* 0x000fda0003f05270 */
[----:B------:R-:W-:Y:S05]  /*0b60*/  @!P0 BRA `(.L_x_24) ;  /* 0x00000000005c8947 */ /* 0x000fea0003800000 */
[----:B------:R-:W0:Y:S02]  /*0b70*/  LDC.64 R18, c[0x0][0x390] ;  /* 0x0000e400ff127b82 */ /* 0x000e240000000a00 */
[----:B0-----:R-:W5:Y:S01]  /*0b80*/  LDG.E.64 R18, desc[UR8][R18.64+0x28] ;  /* 0x0000280812127981 */ /* 0x001f62000c1e1b00 */
[----:B------:R-:W-:Y:S01]  /*0b90*/  BSSY.RECONVERGENT B1, `(.L_x_24) ;  /* 0x0000014000017945 */ /* 0x000fe20003800200 */
[----:B------:R-:W-:-:S07]  /*0ba0*/  IMAD.MOV.U32 R26, RZ, RZ, RZ ;  /* 0x000000ffff1a7224 */ /* 0x000fce00078e00ff */
.L_x_26:
        /* <DEDUP_REMOVED lines=15> */
.L_x_25:
[----:B------:R-:W2:Y:S02]  /*0ca0*/  LDG.E.64 R14, desc[UR8][R14.64] ;  /* 0x000000080e0e7981 */ /* 0x000ea4000c1e1b00 */
[----:B--2---:R-:W-:-:S04]  /*0cb0*/  IADD3 R23, P0, P1, R14, R23, -R12 ;  /* 0x000000170e177210 */ /* 0x004fc8000791e80c */
[----:B------:R-:W-:-:S09]  /*0cc0*/  IADD3.X R25, PT, PT, R15, R25, ~R13, P0, P1 ;  /* 0x000000190f197210 */ /* 0x000fd200007e2c0d */
.L_x_27:
[----:B------:R-:W-:Y:S05]  /*0cd0*/  BSYNC.RECONVERGENT B1 ;  /* 0x0000000000017941 */ /* 0x000fea0003800200 */
.L_x_24:
[----:B------:R-:W-:-:S13]  /*0ce0*/  ISETP.NE.AND P0, PT, R4, RZ, PT ;  /* 0x000000ff0400720c */ /* 0x000fda0003f05270 */
[----:B------:R-:W-:Y:S05]  /*0cf0*/  @!P0 BRA `(.L_x_28) ;  /* 0x00000000005c8947 */ /* 0x000fea0003800000 */
[----:B------:R-:W0:Y:S02]  /*0d00*/  LDC.64 R12, c[0x0][0x390] ;  /* 0x0000e400ff0c7b82 */ /* 0x000e240000000a00 */
[----:B0-----:R-:W5:Y:S01]  /*0d10*/  LDG.E.64 R12, desc[UR8][R12.64+0x30] ;  /* 0x000030080c0c7981 */ /* 0x001f62000c1e1b00 */
[----:B------:R-:W-:Y:S01]  /*0d20*/  BSSY.RECONVERGENT B1, `(.L_x_28) ;  /* 0x0000014000017945 */ /* 0x000fe20003800200 */
[----:B------:R-:W-:-:S07]  /*0d30*/  IMAD.MOV.U32 R27, RZ, RZ, RZ ;  /* 0x000000ffff1b7224 */ /* 0x000fce00078e00ff */
.L_x_30:
        /* <DEDUP_REMOVED lines=15> */
.L_x_29:
[----:B------:R-:W2:Y:S02]  /*0e30*/  LDG.E.64 R14, desc[UR8][R14.64] ;  /* 0x000000080e0e7981 */ /* 0x000ea4000c1e1b00 */
[----:B--2---:R-:W-:-:S04]  /*0e40*/  IADD3 R23, P0, P1, R14, R23, -R16 ;  /* 0x000000170e177210 */ /* 0x004fc8000791e810 */
[----:B------:R-:W-:-:S09]  /*0e50*/  IADD3.X R25, PT, PT, R15, R25, ~R17, P0, P1 ;  /* 0x000000190f197210 */ /* 0x000fd200007e2c11 */
.L_x_31:
[----:B------:R-:W-:Y:S05]  /*0e60*/  BSYNC.RECONVERGENT B1 ;  /* 0x0000000000017941 */ /* 0x000fea0003800200 */
.L_x_28:
[----:B------:R-:W0:Y:S01]  /*0e70*/  LDCU.128 UR4, c[0x0][0x380] ;  /* 0x00007000ff0477ac */ /* 0x000e220008000c00 */
[C---:B------:R-:W-:Y:S02]  /*0e80*/  IADD3 R3, P0, PT, R0.reuse, R3, RZ ;  /* 0x0000000300037210 */ /* 0x040fe40007f1e0ff */
[----:B------:R-:W-:Y:S02]  /*0e90*/  ISETP.LT.U32.AND P1, PT, R23, R20, PT ;  /* 0x000000141700720c */ /* 0x000fe40003f21070 */
[----:B------:R-:W-:Y:S02]  /*0ea0*/  LEA.HI.X.SX32 R2, R0, R2, 0x1, P0 ;  /* 0x0000000200027211 */ /* 0x000fe400000f0eff */
[----:B------:R-:W-:-:S04]  /*0eb0*/  ISETP.LT.AND.EX P1, PT, R25, R11, PT, P1 ;  /* 0x0000000b1900720c */ /* 0x000fc80003f21310 */
[----:B------:R-:W-:Y:S02]  /*0ec0*/  SEL R20, R23, R20, P1 ;  /* 0x0000001417147207 */ /* 0x000fe40000800000 */
[----:B------:R-:W-:Y:S01]  /*0ed0*/  SEL R11, R25, R11, P1 ;  /* 0x0000000b190b7207 */ /* 0x000fe20000800000 */
[----:B0-----:R-:W-:-:S04]  /*0ee0*/  UIADD3 UR4, UP0, UPT, UR6, UR4, URZ ;  /* 0x0000000406047290 */ /* 0x001fc8000ff1e0ff */
[----:B------:R-:W-:Y:S02]  /*0ef0*/  UIADD3.X UR5, UPT, UPT, UR7, UR5, URZ, UP0, !UPT ;  /* 0x0000000507057290 */ /* 0x000fe400087fe4ff */
[----:B------:R-:W-:-:S04]  /*0f00*/  ISETP.GE.U32.AND P0, PT, R3, UR4, PT ;  /* 0x0000000403007c0c */ /* 0x000fc8000bf06070 */
[----:B------:R-:W-:-:S13]  /*0f10*/  ISETP.GE.AND.EX P0, PT, R2, UR5, PT, P0 ;  /* 0x0000000502007c0c */ /* 0x000fda000bf06300 */
[----:B------:R-:W-:Y:S05]  /*0f20*/  @!P0 BRA `(.L_x_32) ;  /* 0xfffffff000ac8947 */ /* 0x000fea000383ffff */
.L_x_1:
[----:B------:R-:W-:Y:S05]  /*0f30*/  BSYNC.RECONVERGENT B0 ;  /* 0x0000000000007941 */ /* 0x000fea0003800200 */
.L_x_0:
[----:B------:R-:W-:Y:S05]  /*0f40*/  WARPSYNC.ALL ;  /* 0x0000000000007948 */ /* 0x000fea0003800000 */
[----:B------:R-:W-:-:S04]  /*0f50*/  ISETP.NE.U32.AND P0, PT, R20, -0x1, PT ;  /* 0xffffffff1400780c */ /* 0x000fc80003f05070 */
[----:B------:R-:W-:-:S13]  /*0f60*/  ISETP.NE.AND.EX P0, PT, R11, 0x7fffffff, PT, P0 ;  /* 0x7fffffff0b00780c */ /* 0x000fda0003f05300 */
[----:B------:R-:W-:Y:S05]  /*0f70*/  @!P0 EXIT ;  /* 0x000000000000894d */ /* 0x000fea0003800000 */
[----:B------:R-:W0:Y:S02]  /*0f80*/  LDCU.64 UR4, c[0x0][0x3a0] ;  /* 0x00007400ff0477ac */ /* 0x000e240008000a00 */
[----:B0-----:R-:W-:-:S04]  /*0f90*/  LEA R2, P0, R22, UR4, 0x3 ;  /* 0x0000000416027c11 */ /* 0x001fc8000f8018ff */
[----:B------:R-:W-:Y:S01]  /*0fa0*/  LEA.HI.X R3, R22, UR5, R21, 0x3, P0 ;  /* 0x0000000516037c11 */ /* 0x000fe200080f1c15 */
[----:B------:R-:W-:-:S05]  /*0fb0*/  IMAD.MOV.U32 R21, RZ, RZ, R11 ;  /* 0x000000ffff157224 */ /* 0x000fca00078e000b */
[----:B------:R-:W-:Y:S01]  /*0fc0*/  STG.E.64 desc[UR8][R2.64], R20 ;  /* 0x0000001402007986 */ /* 0x000fe2000c101b08 */
[----:B------:R-:W-:Y:S05]  /*0fd0*/  EXIT ;  /* 0x000000000000794d */ /* 0x000fea0003800000 */
.L_x_33:
[----:B------:R-:W-:-:S00]  /*0fe0*/  BRA `(.L_x_33) ;  /* 0xfffffffc00fc7947 */ /* 0x000fc0000383ffff */
[----:B------:R-:W-:-:S00]  /*0ff0*/  NOP ;  /* 0x0000000000007918 */ /* 0x000fc00000000000 */
        /* <DEDUP_REMOVED lines=8> */
.L_x_34:


//--------------------- .nv.shared.reserved.0     --------------------------
	.section	.nv.shared.reserved.0,"aw",@nobits
	.weak		__nv_reservedSMEM_offset_0_alias
	.size		__nv_reservedSMEM_offset_0_alias, 0, 64
	.other		__nv_reservedSMEM_offset_0_alias,@"STO_CUDA_RESERVED_SHARED STV_DEFAULT"
__nv_reservedSMEM_offset_0_alias:
	.zero		0
	.zero		64


//--------------------- .nv.constant0._Z6kernelllPPlPjS_ --------------------------
	.section	.nv.constant0._Z6kernelllPPlPjS_,"a",@progbits
	.sectionflags	@""
	.align	4
.nv.constant0._Z6kernelllPPlPjS_:
	.zero		936


//--------------------- SYMBOLS --------------------------

	.type		.nv.reservedSmem.offset0,@object
	.size		.nv.reservedSmem.offset0,0x4
